	.headerflags	@"EF_CUDA_TEXMODE_UNIFIED EF_CUDA_64BIT_ADDRESS EF_CUDA_SM89 EF_CUDA_VIRTUAL_SM(EF_CUDA_SM89)"
	.elftype	@"ET_EXEC"


//--------------------- .nv.info                  --------------------------
	.section	.nv.info,"",@"SHT_CUDA_INFO"
	.align	4


	//----- nvinfo : EIATTR_REGCOUNT
	.align		4
        /*0000*/ 	.byte	0x04, 0x2f
        /*0002*/ 	.short	(.L_1 - .L_0)
	.align		4
.L_0:
        /*0004*/ 	.word	index@(triton__0d1d2de)
        /*0008*/ 	.word	0x0000000c


	//----- nvinfo : EIATTR_MAX_STACK_SIZE
	.align		4
.L_1:
        /*000c*/ 	.byte	0x04, 0x23
        /*000e*/ 	.short	(.L_3 - .L_2)
	.align		4
.L_2:
        /*0010*/ 	.word	index@(triton__0d1d2de)
        /*0014*/ 	.word	0x00000000


	//----- nvinfo : EIATTR_MIN_STACK_SIZE
	.align		4
.L_3:
        /*0018*/ 	.byte	0x04, 0x12
        /*001a*/ 	.short	(.L_5 - .L_4)
	.align		4
.L_4:
        /*001c*/ 	.word	index@(triton__0d1d2de)
        /*0020*/ 	.word	0x00000000


	//----- nvinfo : EIATTR_FRAME_SIZE
	.align		4
.L_5:
        /*0024*/ 	.byte	0x04, 0x11
        /*0026*/ 	.short	(.L_7 - .L_6)
	.align		4
.L_6:
        /*0028*/ 	.word	index@(triton__0d1d2de)
        /*002c*/ 	.word	0x00000000
.L_7:


//--------------------- .nv.info.triton__0d1d2de  --------------------------
	.section	.nv.info.triton__0d1d2de,"",@"SHT_CUDA_INFO"
	.align	4


	//----- nvinfo : EIATTR_CUDA_API_VERSION
	.align		4
        /*0000*/ 	.byte	0x04, 0x37
        /*0002*/ 	.short	(.L_9 - .L_8)
.L_8:
        /*0004*/ 	.word	0x0000007b


	//----- nvinfo : EIATTR_PARAM_CBANK
	.align		4
.L_9:
        /*0008*/ 	.byte	0x04, 0x0a
        /*000a*/ 	.short	(.L_11 - .L_10)
	.align		4
.L_10:
        /*000c*/ 	.word	index@(.nv.constant0.triton__0d1d2de)
        /*0010*/ 	.short	0x0160
        /*0012*/ 	.short	0x0014


	//----- nvinfo : EIATTR_CBANK_PARAM_SIZE
	.align		4
.L_11:
        /*0014*/ 	.byte	0x03, 0x19
        /*0016*/ 	.short	0x0014


	//----- nvinfo : EIATTR_KPARAM_INFO
	.align		4
        /*0018*/ 	.byte	0x04, 0x17
        /*001a*/ 	.short	(.L_13 - .L_12)
.L_12:
        /*001c*/ 	.word	0x00000000
        /*0020*/ 	.short	0x0002
        /*0022*/ 	.short	0x0010
        /*0024*/ 	.byte	0x00, 0xf0, 0x11, 0x00


	//----- nvinfo : EIATTR_KPARAM_INFO
	.align		4
.L_13:
        /*0028*/ 	.byte	0x04, 0x17
        /*002a*/ 	.short	(.L_15 - .L_14)
.L_14:
        /*002c*/ 	.word	0x00000000
        /*0030*/ 	.short	0x0001
        /*0032*/ 	.short	0x0008
        /*0034*/ 	.byte	0x00, 0xf0, 0x21, 0x00


	//----- nvinfo : EIATTR_KPARAM_INFO
	.align		4
.L_15:
        /*0038*/ 	.byte	0x04, 0x17
        /*003a*/ 	.short	(.L_17 - .L_16)
.L_16:
        /*003c*/ 	.word	0x00000000
        /*0040*/ 	.short	0x0000
        /*0042*/ 	.short	0x0000
        /*0044*/ 	.byte	0x00, 0xf0, 0x21, 0x00


	//----- nvinfo : EIATTR_MAXREG_COUNT
	.align		4
.L_17:
        /*0048*/ 	.byte	0x03, 0x1b
        /*004a*/ 	.short	0x00ff


	//----- nvinfo : EIATTR_EXIT_INSTR_OFFSETS
	.align		4
        /*004c*/ 	.byte	0x04, 0x1c
        /*004e*/ 	.short	(.L_19 - .L_18)


	//   ....[0]....
.L_18:
        /*0050*/ 	.word	0x00000290


	//----- nvinfo : EIATTR_MAX_THREADS
	.align		4
.L_19:
        /*0054*/ 	.byte	0x04, 0x05
        /*0056*/ 	.short	(.L_21 - .L_20)
.L_20:
        /*0058*/ 	.word	0x00000100
        /*005c*/ 	.word	0x00000001
        /*0060*/ 	.word	0x00000001
.L_21:


//--------------------- .nv.rel.action            --------------------------
	.section	.nv.rel.action,"",@"SHT_CUDA_RELOCINFO"
	.align	8
	.sectionentsize	8
        /*0000*/ 	.byte	0x73, 0x00, 0x00, 0x00, 0x00, 0x00, 0x00, 0x00, 0x00, 0x00, 0x00, 0x11, 0x25, 0x00, 0x05, 0x36


//--------------------- .nv.constant0.triton__0d1d2de --------------------------
	.section	.nv.constant0.triton__0d1d2de,"a",@progbits
	.align	4
.nv.constant0.triton__0d1d2de:
	.zero		372


//--------------------- .text.triton__0d1d2de     --------------------------
	.section	.text.triton__0d1d2de,"ax",@progbits
	.sectioninfo	@"SHI_REGISTERS=12"
	.align	128
        .global         triton__0d1d2de
        .type           triton__0d1d2de,@function
        .size           triton__0d1d2de,(.L_x_1 - triton__0d1d2de)
        .other          triton__0d1d2de,@"STO_CUDA_ENTRY STV_DEFAULT"
triton__0d1d2de:
.text.triton__0d1d2de:
[----:B------:R-:W-:-:S02]  /*0000*/  IMAD.MOV.U32 R1, RZ, RZ, c[0x0][0x28] ;  /* 0x00000a00ff017624 */ /* 0x000fc400078e00ff */
[----:B------:R-:W0:Y:S01]  /*0010*/  S2R R0, SR_TID.X ;  /* 0x0000000000007919 */ /* 0x000e220000002100 */
[----:B------:R-:W-:-:S03]  /*0020*/  ULDC.64 UR4, c[0x0][0x118] ;  /* 0x0000460000047ab9 */ /* 0x000fc60000000a00 */
[----:B------:R-:W1:Y:S01]  /*0030*/  S2R R3, SR_CTAID.X ;  /* 0x0000000000037919 */ /* 0x000e620000002500 */
[----:B0-----:R-:W-:Y:S01]  /*0040*/  IMAD.SHL.U32 R0, R0, 0x2, RZ ;  /* 0x0000000200007824 */ /* 0x001fe200078e00ff */
[----:B-1----:R-:W-:-:S04]  /*0050*/  SHF.R.S32.HI R7, RZ, 0x16, R3 ;  /* 0x00000016ff077819 */ /* 0x002fc80000011403 */
[----:B------:R-:W-:Y:S02]  /*0060*/  LOP3.LUT R0, R0, 0x1fe, RZ, 0xc0, !PT ;  /* 0x000001fe00007812 */ /* 0x000fe400078ec0ff */
[----:B------:R-:W-:-:S03]  /*0070*/  SGXT R7, R7, 0x1 ;  /* 0x000000010707781a */ /* 0x000fc60000000200 */
[----:B------:R-:W-:-:S05]  /*0080*/  IMAD R0, R3, 0x200, R0 ;  /* 0x0000020003007824 */ /* 0x000fca00078e0200 */
[-C--:B------:R-:W-:Y:S02]  /*0090*/  LEA.HI R2, R7, R0.reuse, RZ, 0x12 ;  /* 0x0000000007027211 */ /* 0x080fe400078f90ff */
[----:B------:R-:W-:Y:S02]  /*00a0*/  SHF.R.S32.HI R3, RZ, 0x1f, R0 ;  /* 0x0000001fff037819 */ /* 0x000fe40000011400 */
[----:B------:R-:W-:Y:S02]  /*00b0*/  SHF.R.S32.HI R4, RZ, 0x12, R2 ;  /* 0x00000012ff047819 */ /* 0x000fe40000011402 */
[-C--:B------:R-:W-:Y:S02]  /*00c0*/  LEA.HI R3, R3, R0.reuse, RZ, 0x8 ;  /* 0x0000000003037211 */ /* 0x080fe400078f40ff */
[----:B------:R-:W-:Y:S02]  /*00d0*/  LOP3.LUT R5, R4, 0xffff, RZ, 0xc0, !PT ;  /* 0x0000ffff04057812 */ /* 0x000fe400078ec0ff */
[----:B------:R-:W-:-:S02]  /*00e0*/  LEA.HI R7, R7, R0, RZ, 0x13 ;  /* 0x0000000007077211 */ /* 0x000fc400078f98ff */
[----:B------:R-:W-:Y:S02]  /*00f0*/  LEA.HI R2, R5, R4, RZ, 0x11 ;  /* 0x0000000405027211 */ /* 0x000fe400078f88ff */
[--C-:B------:R-:W-:Y:S02]  /*0100*/  SHF.R.S32.HI R5, RZ, 0x1f, R3.reuse ;  /* 0x0000001fff057819 */ /* 0x100fe40000011403 */
[----:B------:R-:W-:Y:S02]  /*0110*/  LOP3.LUT R6, R2, 0xfffe, RZ, 0xc0, !PT ;  /* 0x0000fffe02067812 */ /* 0x000fe400078ec0ff */
[----:B------:R-:W-:Y:S02]  /*0120*/  SHF.R.S32.HI R2, RZ, 0x8, R3 ;  /* 0x00000008ff027819 */ /* 0x000fe40000011403 */
[----:B------:R-:W-:Y:S01]  /*0130*/  LOP3.LUT R3, R3, 0xffffff00, RZ, 0xc0, !PT ;  /* 0xffffff0003037812 */ /* 0x000fe200078ec0ff */
[----:B------:R-:W-:Y:S01]  /*0140*/  IMAD.MOV R6, RZ, RZ, -R6 ;  /* 0x000000ffff067224 */ /* 0x000fe200078e0a06 */
[----:B------:R-:W-:-:S03]  /*0150*/  LEA.HI R5, R5, R2, RZ, 0xa ;  /* 0x0000000205057211 */ /* 0x000fc600078f50ff */
[----:B------:R-:W-:Y:S01]  /*0160*/  IMAD.IADD R3, R0, 0x1, -R3 ;  /* 0x0000000100037824 */ /* 0x000fe200078e0a03 */
[----:B------:R-:W-:Y:S02]  /*0170*/  PRMT R9, R6, 0x7710, RZ ;  /* 0x0000771006097816 */ /* 0x000fe400000000ff */
[----:B------:R-:W-:Y:S02]  /*0180*/  SHF.R.S32.HI R6, RZ, 0x13, R7 ;  /* 0x00000013ff067819 */ /* 0x000fe40000011407 */
[----:B------:R-:W-:Y:S01]  /*0190*/  LOP3.LUT R5, R5, 0xffc00, RZ, 0xc0, !PT ;  /* 0x000ffc0005057812 */ /* 0x000fe200078ec0ff */
[----:B------:R-:W-:Y:S02]  /*01a0*/  IMAD.IADD R4, R4, 0x1, R9 ;  /* 0x0000000104047824 */ /* 0x000fe400078e0209 */
[----:B------:R-:W-:Y:S02]  /*01b0*/  IMAD R6, R6, 0x400, R3 ;  /* 0x0000040006067824 */ /* 0x000fe400078e0203 */
[----:B------:R-:W-:Y:S01]  /*01c0*/  IMAD.IADD R5, R2, 0x1, -R5 ;  /* 0x0000000102057824 */ /* 0x000fe200078e0a05 */
[----:B------:R-:W-:Y:S01]  /*01d0*/  PRMT R2, R4, 0x9910, RZ ;  /* 0x0000991004027816 */ /* 0x000fe200000000ff */
[----:B------:R-:W-:-:S02]  /*01e0*/  IMAD.MOV.U32 R9, RZ, RZ, 0x2 ;  /* 0x00000002ff097424 */ /* 0x000fc400078e00ff */
[----:B------:R-:W-:-:S04]  /*01f0*/  IMAD R5, R5, 0x1000, R6 ;  /* 0x0000100005057824 */ /* 0x000fc800078e0206 */
[----:B------:R-:W-:-:S04]  /*0200*/  IMAD R2, R2, 0x100, R5 ;  /* 0x0000010002027824 */ /* 0x000fc800078e0205 */
[----:B------:R-:W-:-:S06]  /*0210*/  IMAD.WIDE R2, R2, R9, c[0x0][0x160] ;  /* 0x0000580002027625 */ /* 0x000fcc00078e0209 */
[----:B------:R-:W2:Y:S02]  /*0220*/  LDG.E R2, [R2.64] ;  /* 0x0000000402027981 */ /* 0x000ea4000c1e1900 */
[C---:B--2---:R-:W-:Y:S01]  /*0230*/  PRMT R4, R2.reuse, 0x7632, R4 ;  /* 0x0000763202047816 */ /* 0x044fe20000000004 */
[----:B------:R-:W-:-:S04]  /*0240*/  IMAD.U32 R6, R2, 0x10000, RZ ;  /* 0x0001000002067824 */ /* 0x000fc800078e00ff */
[----:B------:R-:W-:Y:S02]  /*0250*/  IMAD.U32 R7, R4, 0x10000, RZ ;  /* 0x0001000004077824 */ /* 0x000fe400078e00ff */
[----:B------:R-:W-:-:S03]  /*0260*/  IMAD.WIDE R4, R0, R9, c[0x0][0x168] ;  /* 0x00005a0000047625 */ /* 0x000fc600078e0209 */
[----:B------:R-:W-:-:S05]  /*0270*/  F2FP.BF16.F32.PACK_AB R7, R7, R6 ;  /* 0x000000060707723e */ /* 0x000fca00000010ff */
[----:B------:R-:W-:Y:S01]  /*0280*/  STG.E [R4.64], R7 ;  /* 0x0000000704007986 */ /* 0x000fe2000c101904 */
[----:B------:R-:W-:Y:S05]  /*0290*/  EXIT ;  /* 0x000000000000794d */ /* 0x000fea0003800000 */
.L_x_0:
[----:B------:R-:W-:-:S00]  /*02a0*/  BRA `(.L_x_0) ;  /* 0xfffffff000007947 */ /* 0x000fc0000383ffff */
[----:B------:R-:W-:-:S00]  /*02b0*/  NOP ;  /* 0x0000000000007918 */ /* 0x000fc00000000000 */
        /* <DEDUP_REMOVED lines=12> */
.L_x_1:
